//
// Generated by NVIDIA NVVM Compiler
//
// Compiler Build ID: CL-36424714
// Cuda compilation tools, release 13.0, V13.0.88
// Based on NVVM 20.0.0
//

.version 9.0
.target sm_100
.address_size 64

	// .globl	_Z15printThreadInfoi
.extern .func  (.param .b32 func_retval0) vprintf
(
	.param .b64 vprintf_param_0,
	.param .b64 vprintf_param_1
)
;
.global .align 1 .b8 $str[31] = {84, 104, 114, 101, 97, 100, 32, 37, 100, 58, 32, 84, 111, 116, 97, 108, 32, 116, 104, 114, 101, 97, 100, 115, 32, 61, 32, 37, 100, 10};

.visible .entry _Z15printThreadInfoi(
	.param .u32 _Z15printThreadInfoi_param_0
)
{
	.local .align 8 .b8 	__local_depot0[8];
	.reg .b64 	%SP;
	.reg .b64 	%SPL;
	.reg .b32 	%r<8>;
	.reg .b64 	%rd<5>;

	mov.u64 	%SPL, __local_depot0;
	cvta.local.u64 	%SP, %SPL;
	ld.param.u32 	%r1, [_Z15printThreadInfoi_param_0];
	add.u64 	%rd1, %SP, 0;
	add.u64 	%rd2, %SPL, 0;
	mov.u32 	%r2, %ctaid.x;
	mov.u32 	%r3, %ntid.x;
	mov.u32 	%r4, %tid.x;
	mad.lo.s32 	%r5, %r2, %r3, %r4;
	st.local.v2.u32 	[%rd2], {%r5, %r1};
	mov.u64 	%rd3, $str;
	cvta.global.u64 	%rd4, %rd3;
	{ // callseq 0, 0
	.param .b64 param0;
	st.param.b64 	[param0], %rd4;
	.param .b64 param1;
	st.param.b64 	[param1], %rd1;
	.param .b32 retval0;
	call.uni (retval0), 
	vprintf, 
	(
	param0, 
	param1
	);
	ld.param.b32 	%r6, [retval0];
	} // callseq 0
	ret;

}


// ===== COMPILED SASS (sm_100) =====

	.target	sm_100

	.elftype	@"ET_EXEC"


//--------------------- .note.nv.tkinfo           --------------------------
	.section	.note.nv.tkinfo,"",@"SHT_NOTE"
	.sectionflags	@"SHF_NOTE_NV_TKINFO"
	.tkinfo
        /*0018*/ 	.word	0x00000002
        /*0030*/ 	.string	""
        /*0030*/ 	.string	"ptxas"
        /*0030*/ 	.string	"Cuda compilation tools, release 13.0, V13.0.88"
        /*0030*/ 	.string	"Build cuda_13.0.r13.0/compiler.36424714_0"
        /*0030*/ 	.string	"-arch sm_100 -m 64 "



//--------------------- .note.nv.cuinfo           --------------------------
	.section	.note.nv.cuinfo,"",@"SHT_NOTE"
	.sectionflags	@"SHF_NOTE_NV_CUINFO"
        /*0018*/ 	.short	0x0002
        /*001a*/ 	.short	0x0064
        /*001c*/ 	.short	0x0082
	.zero		2


//--------------------- .nv.info                  --------------------------
	.section	.nv.info,"",@"SHT_CUDA_INFO"
	.align	4


	//----- nvinfo : EIATTR_REGCOUNT
	.align		4
        /*0000*/ 	.byte	0x04, 0x2f
        /*0002*/ 	.short	(.L_2 - .L_1)
	.align		4
.L_1:
        /*0004*/ 	.word	index@(_Z15printThreadInfoi)
        /*0008*/ 	.word	0x00000018


	//----- nvinfo : EIATTR_FRAME_SIZE
	.align		4
.L_2:
        /*000c*/ 	.byte	0x04, 0x11
        /*000e*/ 	.short	(.L_4 - .L_3)
	.align		4
.L_3:
        /*0010*/ 	.word	index@(_Z15printThreadInfoi)
        /*0014*/ 	.word	0x00000008


	//----- nvinfo : EIATTR_MIN_STACK_SIZE
	.align		4
.L_4:
        /*0018*/ 	.byte	0x04, 0x12
        /*001a*/ 	.short	(.L_6 - .L_5)
	.align		4
.L_5:
        /*001c*/ 	.word	index@(_Z15printThreadInfoi)
        /*0020*/ 	.word	0x00000008
.L_6:


//--------------------- .nv.compat                --------------------------
	.section	.nv.compat,"",@"SHT_CUDA_COMPAT_INFO"
	.align	4
        /*0000*/ 	.byte	0x02, 0x09, 0x00, 0x00, 0x02, 0x02, 0x01, 0x00, 0x02, 0x05, 0x05, 0x00, 0x03, 0x07, 0x01, 0x01
        /*0010*/ 	.byte	0x02, 0x03, 0x00, 0x00, 0x02, 0x06, 0x01, 0x00, 0x04, 0x0b, 0x08, 0x00, 0x09, 0x00, 0x00, 0x00
        /*0020*/ 	.byte	0x00, 0x00, 0x00, 0x00


//--------------------- .nv.info._Z15printThreadInfoi --------------------------
	.section	.nv.info._Z15printThreadInfoi,"",@"SHT_CUDA_INFO"
	.sectionflags	@""
	.align	4


	//----- nvinfo : EIATTR_CUDA_API_VERSION
	.align		4
        /*0000*/ 	.byte	0x04, 0x37
        /*0002*/ 	.short	(.L_8 - .L_7)
.L_7:
        /*0004*/ 	.word	0x00000082


	//----- nvinfo : EIATTR_KPARAM_INFO
	.align		4
.L_8:
        /*0008*/ 	.byte	0x04, 0x17
        /*000a*/ 	.short	(.L_10 - .L_9)
.L_9:
        /*000c*/ 	.word	0x00000000
        /*0010*/ 	.short	0x0000
        /*0012*/ 	.short	0x0000
        /*0014*/ 	.byte	0x00, 0xf0, 0x11, 0x00


	//----- nvinfo : EIATTR_SPARSE_MMA_MASK
	.align		4
.L_10:
        /*0018*/ 	.byte	0x03, 0x50
        /*001a*/ 	.short	0x0000


	//----- nvinfo : EIATTR_MAXREG_COUNT
	.align		4
        /*001c*/ 	.byte	0x03, 0x1b
        /*001e*/ 	.short	0x00ff


	//----- nvinfo : EIATTR_EXTERNS
	.align		4
        /*0020*/ 	.byte	0x04, 0x0f
        /*0022*/ 	.short	(.L_12 - .L_11)


	//   ....[0]....
	.align		4
.L_11:
        /*0024*/ 	.word	index@(vprintf)


	//----- nvinfo : EIATTR_MERCURY_ISA_VERSION
	.align		4
.L_12:
        /*0028*/ 	.byte	0x03, 0x5f
        /*002a*/ 	.short	0x0101


	//----- nvinfo : EIATTR_VRC_CTA_INIT_COUNT
	.align		4
        /*002c*/ 	.byte	0x02, 0x4a
	.zero		1
	.zero		1


	//----- nvinfo : EIATTR_SYSCALL_OFFSETS
	.align		4
        /*0030*/ 	.byte	0x04, 0x46
        /*0032*/ 	.short	(.L_14 - .L_13)


	//   ....[0]....
.L_13:
        /*0034*/ 	.word	0x00000120


	//----- nvinfo : EIATTR_EXIT_INSTR_OFFSETS
	.align		4
.L_14:
        /*0038*/ 	.byte	0x04, 0x1c
        /*003a*/ 	.short	(.L_16 - .L_15)


	//   ....[0]....
.L_15:
        /*003c*/ 	.word	0x00000130


	//----- nvinfo : EIATTR_CBANK_PARAM_SIZE
	.align		4
.L_16:
        /*0040*/ 	.byte	0x03, 0x19
        /*0042*/ 	.short	0x0004


	//----- nvinfo : EIATTR_PARAM_CBANK
	.align		4
        /*0044*/ 	.byte	0x04, 0x0a
        /*0046*/ 	.short	(.L_18 - .L_17)
	.align		4
.L_17:
        /*0048*/ 	.word	index@(.nv.constant0._Z15printThreadInfoi)
        /*004c*/ 	.short	0x0380
        /*004e*/ 	.short	0x0004


	//----- nvinfo : EIATTR_SW_WAR
	.align		4
.L_18:
        /*0050*/ 	.byte	0x04, 0x36
        /*0052*/ 	.short	(.L_20 - .L_19)
.L_19:
        /*0054*/ 	.word	0x00000008
.L_20:


//--------------------- .nv.callgraph             --------------------------
	.section	.nv.callgraph,"",@"SHT_CUDA_CALLGRAPH"
	.align	4
	.sectionentsize	8
	.align		4
        /*0000*/ 	.word	0x00000000
	.align		4
        /*0004*/ 	.word	0xffffffff
	.align		4
        /*0008*/ 	.word	index@(_Z15printThreadInfoi)
	.align		4
        /*000c*/ 	.word	index@(vprintf)
	.align		4
        /*0010*/ 	.word	0x00000000
	.align		4
        /*0014*/ 	.word	0xfffffffe
	.align		4
        /*0018*/ 	.word	0x00000000
	.align		4
        /*001c*/ 	.word	0xfffffffd
	.align		4
        /*0020*/ 	.word	0x00000000
	.align		4
        /*0024*/ 	.word	0xfffffffc


//--------------------- .nv.constant4             --------------------------
	.section	.nv.constant4,"a",@progbits
	.align	8
	.align		8
.nv.constant4:
        /*0000*/ 	.dword	vprintf
	.align		8
        /*0008*/ 	.dword	$str


//--------------------- .text._Z15printThreadInfoi --------------------------
	.section	.text._Z15printThreadInfoi,"ax",@progbits
	.align	128
        .global         _Z15printThreadInfoi
        .type           _Z15printThreadInfoi,@function
        .size           _Z15printThreadInfoi,(.L_x_2 - _Z15printThreadInfoi)
        .other          _Z15printThreadInfoi,@"STO_CUDA_ENTRY STV_DEFAULT"
_Z15printThreadInfoi:
.text._Z15printThreadInfoi:
[----:B------:R-:W0:Y:S01]  /*0000*/  LDC R1, c[0x0][0x37c] ;  /* 0x0000df00ff017b82 */ /* 0x000e220000000800 */
[----:B------:R-:W1:Y:S01]  /*0010*/  S2R R5, SR_TID.X ;  /* 0x0000000000057919 */ /* 0x000e620000002100 */
[----:B------:R-:W2:Y:S06]  /*0020*/  LDCU UR5, c[0x0][0x2fc] ;  /* 0x00005f80ff0577ac */ /* 0x000eac0008000800 */
[----:B------:R-:W1:Y:S01]  /*0030*/  S2UR UR6, SR_CTAID.X ;  /* 0x00000000000679c3 */ /* 0x000e620000002500 */
[----:B0-----:R-:W-:Y:S01]  /*0040*/  VIADD R1, R1, 0xfffffff8 ;  /* 0xfffffff801017836 */ /* 0x001fe20000000000 */
[----:B------:R-:W-:Y:S01]  /*0050*/  MOV R0, 0x0 ;  /* 0x0000000000007802 */ /* 0x000fe20000000f00 */
[----:B------:R-:W0:Y:S05]  /*0060*/  LDCU UR4, c[0x0][0x2f8] ;  /* 0x00005f00ff0477ac */ /* 0x000e2a0008000800 */
[----:B------:R-:W1:Y:S08]  /*0070*/  LDC R2, c[0x0][0x360] ;  /* 0x0000d800ff027b82 */ /* 0x000e700000000800 */
[----:B------:R-:W3:Y:S01]  /*0080*/  LDC R3, c[0x0][0x380] ;  /* 0x0000e000ff037b82 */ /* 0x000ee20000000800 */
[----:B0-----:R-:W-:-:S07]  /*0090*/  IADD3 R6, P0, PT, R1, UR4, RZ ;  /* 0x0000000401067c10 */ /* 0x001fce000ff1e0ff */
[----:B------:R0:W4:Y:S01]  /*00a0*/  LDC.64 R8, c[0x4][R0] ;  /* 0x0100000000087b82 */ /* 0x0001220000000a00 */
[----:B--2---:R-:W-:Y:S02]  /*00b0*/  IMAD.X R7, RZ, RZ, UR5, P0 ;  /* 0x00000005ff077e24 */ /* 0x004fe400080e06ff */
[----:B-1----:R-:W-:Y:S01]  /*00c0*/  IMAD R2, R2, UR6, R5 ;  /* 0x0000000602027c24 */ /* 0x002fe2000f8e0205 */
[----:B------:R-:W1:Y:S04]  /*00d0*/  LDCU.64 UR6, c[0x4][0x8] ;  /* 0x01000100ff0677ac */ /* 0x000e680008000a00 */
[----:B---3--:R0:W-:Y:S01]  /*00e0*/  STL.64 [R1], R2 ;  /* 0x0000000201007387 */ /* 0x0081e20000100a00 */
[----:B-1----:R-:W-:Y:S01]  /*00f0*/  IMAD.U32 R4, RZ, RZ, UR6 ;  /* 0x00000006ff047e24 */ /* 0x002fe2000f8e00ff */
[----:B0---4-:R-:W-:-:S07]  /*0100*/  MOV R5, UR7 ;  /* 0x0000000700057c02 */ /* 0x011fce0008000f00 */
[----:B------:R-:W-:-:S07]  /*0110*/  LEPC R20, `(.L_x_0) ;  /* 0x000000001014794e */ /* 0x000fce0000000000 */
[----:B------:R-:W-:Y:S05]  /*0120*/  CALL.ABS.NOINC R8 ;  /* 0x0000000008007343 */ /* 0x000fea0003c00000 */
.L_x_0:
[----:B------:R-:W-:Y:S05]  /*0130*/  EXIT ;  /* 0x000000000000794d */ /* 0x000fea0003800000 */
.L_x_1:
[----:B------:R-:W-:-:S00]  /*0140*/  BRA `(.L_x_1) ;  /* 0xfffffffc00fc7947 */ /* 0x000fc0000383ffff */
[----:B------:R-:W-:-:S00]  /*0150*/  NOP ;  /* 0x0000000000007918 */ /* 0x000fc00000000000 */
        /* <DEDUP_REMOVED lines=10> */
.L_x_2:


//--------------------- .nv.global.init           --------------------------
	.section	.nv.global.init,"aw",@progbits
.nv.global.init:
	.type		$str,@object
	.size		$str,(.L_0 - $str)
$str:
        /*0000*/ 	.byte	0x54, 0x68, 0x72, 0x65, 0x61, 0x64, 0x20, 0x25, 0x64, 0x3a, 0x20, 0x54, 0x6f, 0x74, 0x61, 0x6c
        /*0010*/ 	.byte	0x20, 0x74, 0x68, 0x72, 0x65, 0x61, 0x64, 0x73, 0x20, 0x3d, 0x20, 0x25, 0x64, 0x0a, 0x00
.L_0:


//--------------------- .nv.shared.reserved.0     --------------------------
	.section	.nv.shared.reserved.0,"aw",@nobits
	.weak		__nv_reservedSMEM_offset_0_alias
	.size		__nv_reservedSMEM_offset_0_alias, 0, 64
	.other		__nv_reservedSMEM_offset_0_alias,@"STO_CUDA_RESERVED_SHARED STV_DEFAULT"
__nv_reservedSMEM_offset_0_alias:
	.zero		0
	.zero		64


//--------------------- .nv.constant0._Z15printThreadInfoi --------------------------
	.section	.nv.constant0._Z15printThreadInfoi,"a",@progbits
	.sectionflags	@""
	.align	4
.nv.constant0._Z15printThreadInfoi:
	.zero		900


//--------------------- SYMBOLS --------------------------

	.type		.nv.reservedSmem.offset0,@object
	.size		.nv.reservedSmem.offset0,0x4
	.type		vprintf,@function
